//
// Generated by NVIDIA NVVM Compiler
//
// Compiler Build ID: CL-36424714
// Cuda compilation tools, release 13.0, V13.0.88
// Based on NVVM 20.0.0
//

.version 9.0
.target sm_100
.address_size 64

	// .globl	_Z7computev
.extern .func  (.param .b32 func_retval0) vprintf
(
	.param .b64 vprintf_param_0,
	.param .b64 vprintf_param_1
)
;
// _ZZ7computevE3arr has been demoted
// _ZZ15compute_barriervE3arr has been demoted
.global .align 1 .b8 $str[14] = {97, 114, 114, 91, 37, 100, 93, 32, 61, 32, 37, 102, 10};

.visible .entry _Z7computev()
{
	.local .align 16 .b8 	__local_depot0[16];
	.reg .b64 	%SP;
	.reg .b64 	%SPL;
	.reg .pred 	%p<2>;
	.reg .b32 	%r<7>;
	.reg .b32 	%f<3>;
	.reg .b64 	%rd<5>;
	.reg .b64 	%fd<2>;
	// demoted variable
	.shared .align 4 .b8 _ZZ7computevE3arr[128];
	mov.u64 	%SPL, __local_depot0;
	cvta.local.u64 	%SP, %SPL;
	mov.u32 	%r1, %tid.x;
	cvt.rn.f32.u32 	%f2, %r1;
	shl.b32 	%r3, %r1, 2;
	mov.u32 	%r4, _ZZ7computevE3arr;
	add.s32 	%r2, %r4, %r3;
	st.shared.f32 	[%r2], %f2;
	bar.sync 	0;
	setp.eq.s32 	%p1, %r1, 0;
	ld.shared.f32 	%f1, [%r2];
	@%p1 bra 	$L__BB0_2;
	st.shared.f32 	[%r2+-4], %f1;
$L__BB0_2:
	add.u64 	%rd1, %SP, 0;
	add.u64 	%rd2, %SPL, 0;
	cvt.f64.f32 	%fd1, %f1;
	st.local.u32 	[%rd2], %r1;
	st.local.f64 	[%rd2+8], %fd1;
	mov.u64 	%rd3, $str;
	cvta.global.u64 	%rd4, %rd3;
	{ // callseq 0, 0
	.param .b64 param0;
	st.param.b64 	[param0], %rd4;
	.param .b64 param1;
	st.param.b64 	[param1], %rd1;
	.param .b32 retval0;
	call.uni (retval0), 
	vprintf, 
	(
	param0, 
	param1
	);
	ld.param.b32 	%r5, [retval0];
	} // callseq 0
	ret;

}
	// .globl	_Z15compute_barrierv
.visible .entry _Z15compute_barrierv()
{
	.local .align 16 .b8 	__local_depot1[16];
	.reg .b64 	%SP;
	.reg .b64 	%SPL;
	.reg .pred 	%p<2>;
	.reg .b32 	%r<7>;
	.reg .b32 	%f<4>;
	.reg .b64 	%rd<5>;
	.reg .b64 	%fd<2>;
	// demoted variable
	.shared .align 4 .b8 _ZZ15compute_barriervE3arr[128];
	mov.u64 	%SPL, __local_depot1;
	cvta.local.u64 	%SP, %SPL;
	mov.u32 	%r1, %tid.x;
	cvt.rn.f32.u32 	%f1, %r1;
	shl.b32 	%r3, %r1, 2;
	mov.u32 	%r4, _ZZ15compute_barriervE3arr;
	add.s32 	%r2, %r4, %r3;
	st.shared.f32 	[%r2], %f1;
	bar.sync 	0;
	setp.eq.s32 	%p1, %r1, 0;
	@%p1 bra 	$L__BB1_2;
	ld.shared.f32 	%f2, [%r2];
	bar.sync 	0;
	st.shared.f32 	[%r2+-4], %f2;
	bar.sync 	0;
$L__BB1_2:
	add.u64 	%rd1, %SP, 0;
	add.u64 	%rd2, %SPL, 0;
	ld.shared.f32 	%f3, [%r2];
	cvt.f64.f32 	%fd1, %f3;
	st.local.u32 	[%rd2], %r1;
	st.local.f64 	[%rd2+8], %fd1;
	mov.u64 	%rd3, $str;
	cvta.global.u64 	%rd4, %rd3;
	{ // callseq 1, 0
	.param .b64 param0;
	st.param.b64 	[param0], %rd4;
	.param .b64 param1;
	st.param.b64 	[param1], %rd1;
	.param .b32 retval0;
	call.uni (retval0), 
	vprintf, 
	(
	param0, 
	param1
	);
	ld.param.b32 	%r5, [retval0];
	} // callseq 1
	ret;

}


// ===== COMPILED SASS (sm_100) =====

	.target	sm_100

	.elftype	@"ET_EXEC"


//--------------------- .note.nv.tkinfo           --------------------------
	.section	.note.nv.tkinfo,"",@"SHT_NOTE"
	.sectionflags	@"SHF_NOTE_NV_TKINFO"
	.tkinfo
        /*0018*/ 	.word	0x00000002
        /*0030*/ 	.string	""
        /*0030*/ 	.string	"ptxas"
        /*0030*/ 	.string	"Cuda compilation tools, release 13.0, V13.0.88"
        /*0030*/ 	.string	"Build cuda_13.0.r13.0/compiler.36424714_0"
        /*0030*/ 	.string	"-arch sm_100 -m 64 "



//--------------------- .note.nv.cuinfo           --------------------------
	.section	.note.nv.cuinfo,"",@"SHT_NOTE"
	.sectionflags	@"SHF_NOTE_NV_CUINFO"
        /*0018*/ 	.short	0x0002
        /*001a*/ 	.short	0x0064
        /*001c*/ 	.short	0x0082
	.zero		2


//--------------------- .nv.info                  --------------------------
	.section	.nv.info,"",@"SHT_CUDA_INFO"
	.align	4


	//----- nvinfo : EIATTR_REGCOUNT
	.align		4
        /*0000*/ 	.byte	0x04, 0x2f
        /*0002*/ 	.short	(.L_2 - .L_1)
	.align		4
.L_1:
        /*0004*/ 	.word	index@(_Z7computev)
        /*0008*/ 	.word	0x00000018


	//----- nvinfo : EIATTR_FRAME_SIZE
	.align		4
.L_2:
        /*000c*/ 	.byte	0x04, 0x11
        /*000e*/ 	.short	(.L_4 - .L_3)
	.align		4
.L_3:
        /*0010*/ 	.word	index@(_Z7computev)
        /*0014*/ 	.word	0x00000010


	//----- nvinfo : EIATTR_REGCOUNT
	.align		4
.L_4:
        /*0018*/ 	.byte	0x04, 0x2f
        /*001a*/ 	.short	(.L_6 - .L_5)
	.align		4
.L_5:
        /*001c*/ 	.word	index@(_Z15compute_barrierv)
        /*0020*/ 	.word	0x00000018


	//----- nvinfo : EIATTR_FRAME_SIZE
	.align		4
.L_6:
        /*0024*/ 	.byte	0x04, 0x11
        /*0026*/ 	.short	(.L_8 - .L_7)
	.align		4
.L_7:
        /*0028*/ 	.word	index@(_Z15compute_barrierv)
        /*002c*/ 	.word	0x00000010


	//----- nvinfo : EIATTR_MIN_STACK_SIZE
	.align		4
.L_8:
        /*0030*/ 	.byte	0x04, 0x12
        /*0032*/ 	.short	(.L_10 - .L_9)
	.align		4
.L_9:
        /*0034*/ 	.word	index@(_Z15compute_barrierv)
        /*0038*/ 	.word	0x00000010


	//----- nvinfo : EIATTR_MIN_STACK_SIZE
	.align		4
.L_10:
        /*003c*/ 	.byte	0x04, 0x12
        /*003e*/ 	.short	(.L_12 - .L_11)
	.align		4
.L_11:
        /*0040*/ 	.word	index@(_Z7computev)
        /*0044*/ 	.word	0x00000010
.L_12:


//--------------------- .nv.compat                --------------------------
	.section	.nv.compat,"",@"SHT_CUDA_COMPAT_INFO"
	.align	4
        /*0000*/ 	.byte	0x02, 0x09, 0x00, 0x00, 0x02, 0x02, 0x01, 0x00, 0x02, 0x05, 0x05, 0x00, 0x03, 0x07, 0x01, 0x01
        /*0010*/ 	.byte	0x02, 0x03, 0x00, 0x00, 0x02, 0x06, 0x01, 0x00, 0x04, 0x0b, 0x08, 0x00, 0x09, 0x00, 0x00, 0x00
        /*0020*/ 	.byte	0x00, 0x00, 0x00, 0x00


//--------------------- .nv.info._Z15compute_barrierv --------------------------
	.section	.nv.info._Z15compute_barrierv,"",@"SHT_CUDA_INFO"
	.sectionflags	@""
	.align	4


	//----- nvinfo : EIATTR_CUDA_API_VERSION
	.align		4
        /*0000*/ 	.byte	0x04, 0x37
        /*0002*/ 	.short	(.L_14 - .L_13)
.L_13:
        /*0004*/ 	.word	0x00000082


	//----- nvinfo : EIATTR_SPARSE_MMA_MASK
	.align		4
.L_14:
        /*0008*/ 	.byte	0x03, 0x50
        /*000a*/ 	.short	0x0000


	//----- nvinfo : EIATTR_MAXREG_COUNT
	.align		4
        /*000c*/ 	.byte	0x03, 0x1b
        /*000e*/ 	.short	0x00ff


	//----- nvinfo : EIATTR_NUM_BARRIERS
	.align		4
        /*0010*/ 	.byte	0x02, 0x4c
        /*0012*/ 	.byte	0x01
	.zero		1


	//----- nvinfo : EIATTR_EXTERNS
	.align		4
        /*0014*/ 	.byte	0x04, 0x0f
        /*0016*/ 	.short	(.L_16 - .L_15)


	//   ....[0]....
	.align		4
.L_15:
        /*0018*/ 	.word	index@(vprintf)


	//----- nvinfo : EIATTR_MERCURY_ISA_VERSION
	.align		4
.L_16:
        /*001c*/ 	.byte	0x03, 0x5f
        /*001e*/ 	.short	0x0101


	//----- nvinfo : EIATTR_VRC_CTA_INIT_COUNT
	.align		4
        /*0020*/ 	.byte	0x02, 0x4a
	.zero		1
	.zero		1


	//----- nvinfo : EIATTR_SYSCALL_OFFSETS
	.align		4
        /*0024*/ 	.byte	0x04, 0x46
        /*0026*/ 	.short	(.L_18 - .L_17)


	//   ....[0]....
.L_17:
        /*0028*/ 	.word	0x000001d0


	//----- nvinfo : EIATTR_EXIT_INSTR_OFFSETS
	.align		4
.L_18:
        /*002c*/ 	.byte	0x04, 0x1c
        /*002e*/ 	.short	(.L_20 - .L_19)


	//   ....[0]....
.L_19:
        /*0030*/ 	.word	0x000001e0


	//----- nvinfo : EIATTR_SW_WAR
	.align		4
.L_20:
        /*0034*/ 	.byte	0x04, 0x36
        /*0036*/ 	.short	(.L_22 - .L_21)
.L_21:
        /*0038*/ 	.word	0x00000008
.L_22:


//--------------------- .nv.info._Z7computev      --------------------------
	.section	.nv.info._Z7computev,"",@"SHT_CUDA_INFO"
	.sectionflags	@""
	.align	4


	//----- nvinfo : EIATTR_CUDA_API_VERSION
	.align		4
        /*0000*/ 	.byte	0x04, 0x37
        /*0002*/ 	.short	(.L_24 - .L_23)
.L_23:
        /*0004*/ 	.word	0x00000082


	//----- nvinfo : EIATTR_SPARSE_MMA_MASK
	.align		4
.L_24:
        /*0008*/ 	.byte	0x03, 0x50
        /*000a*/ 	.short	0x0000


	//----- nvinfo : EIATTR_MAXREG_COUNT
	.align		4
        /*000c*/ 	.byte	0x03, 0x1b
        /*000e*/ 	.short	0x00ff


	//----- nvinfo : EIATTR_NUM_BARRIERS
	.align		4
        /*0010*/ 	.byte	0x02, 0x4c
        /*0012*/ 	.byte	0x01
	.zero		1


	//----- nvinfo : EIATTR_EXTERNS
	.align		4
        /*0014*/ 	.byte	0x04, 0x0f
        /*0016*/ 	.short	(.L_26 - .L_25)


	//   ....[0]....
	.align		4
.L_25:
        /*0018*/ 	.word	index@(vprintf)


	//----- nvinfo : EIATTR_MERCURY_ISA_VERSION
	.align		4
.L_26:
        /*001c*/ 	.byte	0x03, 0x5f
        /*001e*/ 	.short	0x0101


	//----- nvinfo : EIATTR_VRC_CTA_INIT_COUNT
	.align		4
        /*0020*/ 	.byte	0x02, 0x4a
	.zero		1
	.zero		1


	//----- nvinfo : EIATTR_SYSCALL_OFFSETS
	.align		4
        /*0024*/ 	.byte	0x04, 0x46
        /*0026*/ 	.short	(.L_28 - .L_27)


	//   ....[0]....
.L_27:
        /*0028*/ 	.word	0x000001a0


	//----- nvinfo : EIATTR_EXIT_INSTR_OFFSETS
	.align		4
.L_28:
        /*002c*/ 	.byte	0x04, 0x1c
        /*002e*/ 	.short	(.L_30 - .L_29)


	//   ....[0]....
.L_29:
        /*0030*/ 	.word	0x000001b0


	//----- nvinfo : EIATTR_SW_WAR
	.align		4
.L_30:
        /*0034*/ 	.byte	0x04, 0x36
        /*0036*/ 	.short	(.L_32 - .L_31)
.L_31:
        /*0038*/ 	.word	0x00000008
.L_32:


//--------------------- .nv.callgraph             --------------------------
	.section	.nv.callgraph,"",@"SHT_CUDA_CALLGRAPH"
	.align	4
	.sectionentsize	8
	.align		4
        /*0000*/ 	.word	0x00000000
	.align		4
        /*0004*/ 	.word	0xffffffff
	.align		4
        /*0008*/ 	.word	index@(_Z15compute_barrierv)
	.align		4
        /*000c*/ 	.word	index@(vprintf)
	.align		4
        /*0010*/ 	.word	index@(_Z7computev)
	.align		4
        /*0014*/ 	.word	index@(vprintf)
	.align		4
        /*0018*/ 	.word	0x00000000
	.align		4
        /*001c*/ 	.word	0xfffffffe
	.align		4
        /*0020*/ 	.word	0x00000000
	.align		4
        /*0024*/ 	.word	0xfffffffd
	.align		4
        /*0028*/ 	.word	0x00000000
	.align		4
        /*002c*/ 	.word	0xfffffffc


//--------------------- .nv.constant4             --------------------------
	.section	.nv.constant4,"a",@progbits
	.align	8
	.align		8
.nv.constant4:
        /*0000*/ 	.dword	vprintf
	.align		8
        /*0008*/ 	.dword	$str


//--------------------- .text._Z15compute_barrierv --------------------------
	.section	.text._Z15compute_barrierv,"ax",@progbits
	.align	128
        .global         _Z15compute_barrierv
        .type           _Z15compute_barrierv,@function
        .size           _Z15compute_barrierv,(.L_x_4 - _Z15compute_barrierv)
        .other          _Z15compute_barrierv,@"STO_CUDA_ENTRY STV_DEFAULT"
_Z15compute_barrierv:
.text._Z15compute_barrierv:
[----:B------:R-:W0:Y:S01]  /*0000*/  LDC R1, c[0x0][0x37c] ;  /* 0x0000df00ff017b82 */ /* 0x000e220000000800 */
[----:B------:R-:W1:Y:S07]  /*0010*/  S2R R10, SR_TID.X ;  /* 0x00000000000a7919 */ /* 0x000e6e0000002100 */
[----:B------:R-:W2:Y:S01]  /*0020*/  S2UR UR5, SR_CgaCtaId ;  /* 0x00000000000579c3 */ /* 0x000ea20000008800 */
[----:B------:R-:W-:Y:S01]  /*0030*/  UMOV UR4, 0x400 ;  /* 0x0000040000047882 */ /* 0x000fe20000000000 */
[----:B------:R-:W-:Y:S01]  /*0040*/  MOV R8, 0x0 ;  /* 0x0000000000087802 */ /* 0x000fe20000000f00 */
[----:B0-----:R-:W-:Y:S01]  /*0050*/  VIADD R1, R1, 0xfffffff0 ;  /* 0xfffffff001017836 */ /* 0x001fe20000000000 */
[----:B------:R-:W0:Y:S04]  /*0060*/  LDCU.64 UR6, c[0x4][0x8] ;  /* 0x01000100ff0677ac */ /* 0x000e280008000a00 */
[----:B------:R-:W3:Y:S01]  /*0070*/  LDC.64 R8, c[0x4][R8] ;  /* 0x0100000008087b82 */ /* 0x000ee20000000a00 */
[----:B0-----:R-:W-:Y:S01]  /*0080*/  IMAD.U32 R4, RZ, RZ, UR6 ;  /* 0x00000006ff047e24 */ /* 0x001fe2000f8e00ff */
[----:B--2---:R-:W-:Y:S01]  /*0090*/  ULEA UR4, UR5, UR4, 0x18 ;  /* 0x0000000405047291 */ /* 0x004fe2000f8ec0ff */
[----:B------:R-:W0:Y:S01]  /*00a0*/  LDCU UR5, c[0x0][0x2fc] ;  /* 0x00005f80ff0577ac */ /* 0x000e220008000800 */
[----:B-1----:R-:W-:Y:S01]  /*00b0*/  I2FP.F32.U32 R5, R10 ;  /* 0x0000000a00057245 */ /* 0x002fe20000201000 */
[----:B------:R-:W-:Y:S03]  /*00c0*/  STL [R1], R10 ;  /* 0x0000000a01007387 */ /* 0x000fe60000100800 */
[----:B------:R-:W-:-:S02]  /*00d0*/  LEA R0, R10, UR4, 0x2 ;  /* 0x000000040a007c11 */ /* 0x000fc4000f8e10ff */
[----:B------:R-:W-:-:S03]  /*00e0*/  ISETP.NE.AND P0, PT, R10, RZ, PT ;  /* 0x000000ff0a00720c */ /* 0x000fc60003f05270 */
[----:B------:R-:W1:Y:S01]  /*00f0*/  LDCU UR4, c[0x0][0x2f8] ;  /* 0x00005f00ff0477ac */ /* 0x000e620008000800 */
[----:B------:R2:W-:Y:S01]  /*0100*/  STS [R0], R5 ;  /* 0x0000000500007388 */ /* 0x0005e20000000800 */
[----:B------:R-:W-:Y:S01]  /*0110*/  BAR.SYNC.DEFER_BLOCKING 0x0 ;  /* 0x0000000000007b1d */ /* 0x000fe20000010000 */
[----:B--2---:R-:W-:-:S07]  /*0120*/  IMAD.U32 R5, RZ, RZ, UR7 ;  /* 0x00000007ff057e24 */ /* 0x004fce000f8e00ff */
[----:B------:R-:W2:Y:S01]  /*0130*/  @P0 LDS R7, [R0] ;  /* 0x0000000000070984 */ /* 0x000ea20000000800 */
[----:B------:R-:W-:Y:S06]  /*0140*/  @P0 BAR.SYNC.DEFER_BLOCKING 0x0 ;  /* 0x0000000000000b1d */ /* 0x000fec0000010000 */
[----:B--2---:R0:W-:Y:S02]  /*0150*/  @P0 STS [R0+-0x4], R7 ;  /* 0xfffffc0700000388 */ /* 0x0041e40000000800 */
[----:B------:R-:W-:Y:S01]  /*0160*/  @P0 BAR.SYNC.DEFER_BLOCKING 0x0 ;  /* 0x0000000000000b1d */ /* 0x000fe20000010000 */
[----:B-1----:R-:W-:-:S05]  /*0170*/  IADD3 R6, P0, PT, R1, UR4, RZ ;  /* 0x0000000401067c10 */ /* 0x002fca000ff1e0ff */
[----:B0-----:R-:W-:Y:S01]  /*0180*/  IMAD.X R7, RZ, RZ, UR5, P0 ;  /* 0x00000005ff077e24 */ /* 0x001fe200080e06ff */
[----:B------:R-:W0:Y:S02]  /*0190*/  LDS R2, [R0] ;  /* 0x0000000000027984 */ /* 0x000e240000000800 */
[----:B0-----:R-:W0:Y:S02]  /*01a0*/  F2F.F64.F32 R2, R2 ;  /* 0x0000000200027310 */ /* 0x001e240000201800 */
[----:B0--3--:R0:W-:Y:S03]  /*01b0*/  STL.64 [R1+0x8], R2 ;  /* 0x0000080201007387 */ /* 0x0091e60000100a00 */
[----:B------:R-:W-:-:S07]  /*01c0*/  LEPC R20, `(.L_x_0) ;  /* 0x000000001014794e */ /* 0x000fce0000000000 */
[----:B0-----:R-:W-:Y:S05]  /*01d0*/  CALL.ABS.NOINC R8 ;  /* 0x0000000008007343 */ /* 0x001fea0003c00000 */
.L_x_0:
[----:B------:R-:W-:Y:S05]  /*01e0*/  EXIT ;  /* 0x000000000000794d */ /* 0x000fea0003800000 */
.L_x_1:
[----:B------:R-:W-:-:S00]  /*01f0*/  BRA `(.L_x_1) ;  /* 0xfffffffc00fc7947 */ /* 0x000fc0000383ffff */
[----:B------:R-:W-:-:S00]  /*0200*/  NOP ;  /* 0x0000000000007918 */ /* 0x000fc00000000000 */
[----:B------:R-:W-:-:S00]  /*0210*/  NOP ;  /* 0x0000000000007918 */ /* 0x000fc00000000000 */
[----:B------:R-:W-:-:S00]  /*0220*/  NOP ;  /* 0x0000000000007918 */ /* 0x000fc00000000000 */
[----:B------:R-:W-:-:S00]  /*0230*/  NOP ;  /* 0x0000000000007918 */ /* 0x000fc00000000000 */
[----:B------:R-:W-:-:S00]  /*0240*/  NOP ;  /* 0x0000000000007918 */ /* 0x000fc00000000000 */
[----:B------:R-:W-:-:S00]  /*0250*/  NOP ;  /* 0x0000000000007918 */ /* 0x000fc00000000000 */
[----:B------:R-:W-:-:S00]  /*0260*/  NOP ;  /* 0x0000000000007918 */ /* 0x000fc00000000000 */
[----:B------:R-:W-:-:S00]  /*0270*/  NOP ;  /* 0x0000000000007918 */ /* 0x000fc00000000000 */
.L_x_4:


//--------------------- .text._Z7computev         --------------------------
	.section	.text._Z7computev,"ax",@progbits
	.align	128
        .global         _Z7computev
        .type           _Z7computev,@function
        .size           _Z7computev,(.L_x_5 - _Z7computev)
        .other          _Z7computev,@"STO_CUDA_ENTRY STV_DEFAULT"
_Z7computev:
.text._Z7computev:
[----:B------:R-:W0:Y:S01]  /*0000*/  LDC R1, c[0x0][0x37c] ;  /* 0x0000df00ff017b82 */ /* 0x000e220000000800 */
[----:B------:R-:W1:Y:S07]  /*0010*/  S2R R12, SR_TID.X ;  /* 0x00000000000c7919 */ /* 0x000e6e0000002100 */
[----:B------:R-:W2:Y:S01]  /*0020*/  S2UR UR5, SR_CgaCtaId ;  /* 0x00000000000579c3 */ /* 0x000ea20000008800 */
[----:B------:R-:W-:Y:S01]  /*0030*/  UMOV UR4, 0x400 ;  /* 0x0000040000047882 */ /* 0x000fe20000000000 */
[----:B0-----:R-:W-:Y:S01]  /*0040*/  VIADD R1, R1, 0xfffffff0 ;  /* 0xfffffff001017836 */ /* 0x001fe20000000000 */
[----:B------:R-:W-:Y:S01]  /*0050*/  MOV R2, 0x0 ;  /* 0x0000000000027802 */ /* 0x000fe20000000f00 */
[----:B------:R-:W0:Y:S04]  /*0060*/  LDCU.64 UR6, c[0x4][0x8] ;  /* 0x01000100ff0677ac */ /* 0x000e280008000a00 */
[----:B------:R3:W4:Y:S01]  /*0070*/  LDC.64 R10, c[0x4][R2] ;  /* 0x01000000020a7b82 */ /* 0x0007220000000a00 */
[----:B0-----:R-:W-:Y:S01]  /*0080*/  IMAD.U32 R4, RZ, RZ, UR6 ;  /* 0x00000006ff047e24 */ /* 0x001fe2000f8e00ff */
[----:B--2---:R-:W-:Y:S01]  /*0090*/  ULEA UR4, UR5, UR4, 0x18 ;  /* 0x0000000405047291 */ /* 0x004fe2000f8ec0ff */
[----:B------:R-:W0:Y:S01]  /*00a0*/  LDCU UR5, c[0x0][0x2fc] ;  /* 0x00005f80ff0577ac */ /* 0x000e220008000800 */
[----:B-1----:R-:W-:Y:S01]  /*00b0*/  I2FP.F32.U32 R5, R12 ;  /* 0x0000000c00057245 */ /* 0x002fe20000201000 */
[----:B------:R-:W-:Y:S03]  /*00c0*/  STL [R1], R12 ;  /* 0x0000000c01007387 */ /* 0x000fe60000100800 */
[----:B------:R-:W-:-:S05]  /*00d0*/  LEA R0, R12, UR4, 0x2 ;  /* 0x000000040c007c11 */ /* 0x000fca000f8e10ff */
[----:B------:R-:W1:Y:S01]  /*00e0*/  LDCU UR4, c[0x0][0x2f8] ;  /* 0x00005f00ff0477ac */ /* 0x000e620008000800 */
[----:B------:R-:W-:Y:S01]  /*00f0*/  ISETP.NE.AND P0, PT, R12, RZ, PT ;  /* 0x000000ff0c00720c */ /* 0x000fe20003f05270 */
[----:B------:R2:W-:Y:S01]  /*0100*/  STS [R0], R5 ;  /* 0x0000000500007388 */ /* 0x0005e20000000800 */
[----:B------:R-:W-:Y:S01]  /*0110*/  BAR.SYNC.DEFER_BLOCKING 0x0 ;  /* 0x0000000000007b1d */ /* 0x000fe20000010000 */
[----:B--2---:R-:W-:-:S05]  /*0120*/  IMAD.U32 R5, RZ, RZ, UR7 ;  /* 0x00000007ff057e24 */ /* 0x004fca000f8e00ff */
[----:B------:R-:W2:Y:S02]  /*0130*/  LDS R3, [R0] ;  /* 0x0000000000037984 */ /* 0x000ea40000000800 */
[----:B--2---:R-:W2:Y:S03]  /*0140*/  F2F.F64.F32 R8, R3 ;  /* 0x0000000300087310 */ /* 0x004ea60000201800 */
[----:B------:R3:W-:Y:S01]  /*0150*/  @P0 STS [R0+-0x4], R3 ;  /* 0xfffffc0300000388 */ /* 0x0007e20000000800 */
[----:B-1----:R-:W-:-:S05]  /*0160*/  IADD3 R6, P0, PT, R1, UR4, RZ ;  /* 0x0000000401067c10 */ /* 0x002fca000ff1e0ff */
[----:B0-----:R-:W-:Y:S01]  /*0170*/  IMAD.X R7, RZ, RZ, UR5, P0 ;  /* 0x00000005ff077e24 */ /* 0x001fe200080e06ff */
[----:B--2-4-:R3:W-:Y:S07]  /*0180*/  STL.64 [R1+0x8], R8 ;  /* 0x0000080801007387 */ /* 0x0147ee0000100a00 */
[----:B------:R-:W-:-:S07]  /*0190*/  LEPC R20, `(.L_x_2) ;  /* 0x000000001014794e */ /* 0x000fce0000000000 */
[----:B---3--:R-:W-:Y:S05]  /*01a0*/  CALL.ABS.NOINC R10 ;  /* 0x000000000a007343 */ /* 0x008fea0003c00000 */
.L_x_2:
[----:B------:R-:W-:Y:S05]  /*01b0*/  EXIT ;  /* 0x000000000000794d */ /* 0x000fea0003800000 */
.L_x_3:
        /* <DEDUP_REMOVED lines=12> */
.L_x_5:


//--------------------- .nv.global.init           --------------------------
	.section	.nv.global.init,"aw",@progbits
.nv.global.init:
	.type		$str,@object
	.size		$str,(.L_0 - $str)
$str:
        /*0000*/ 	.byte	0x61, 0x72, 0x72, 0x5b, 0x25, 0x64, 0x5d, 0x20, 0x3d, 0x20, 0x25, 0x66, 0x0a, 0x00
.L_0:


//--------------------- .nv.shared._Z15compute_barrierv --------------------------
	.section	.nv.shared._Z15compute_barrierv,"aw",@nobits
	.sectionflags	@""
	.align	4
.nv.shared._Z15compute_barrierv:
	.zero		1152


//--------------------- .nv.shared.reserved.0     --------------------------
	.section	.nv.shared.reserved.0,"aw",@nobits
	.weak		__nv_reservedSMEM_offset_0_alias
	.size		__nv_reservedSMEM_offset_0_alias, 0, 64
	.other		__nv_reservedSMEM_offset_0_alias,@"STO_CUDA_RESERVED_SHARED STV_DEFAULT"
__nv_reservedSMEM_offset_0_alias:
	.zero		0
	.zero		64


//--------------------- .nv.shared._Z7computev    --------------------------
	.section	.nv.shared._Z7computev,"aw",@nobits
	.sectionflags	@""
	.align	4
.nv.shared._Z7computev:
	.zero		1152


//--------------------- .nv.constant0._Z15compute_barrierv --------------------------
	.section	.nv.constant0._Z15compute_barrierv,"a",@progbits
	.sectionflags	@""
	.align	4
.nv.constant0._Z15compute_barrierv:
	.zero		896


//--------------------- .nv.constant0._Z7computev --------------------------
	.section	.nv.constant0._Z7computev,"a",@progbits
	.sectionflags	@""
	.align	4
.nv.constant0._Z7computev:
	.zero		896


//--------------------- SYMBOLS --------------------------

	.type		.nv.reservedSmem.offset0,@object
	.size		.nv.reservedSmem.offset0,0x4
	.type		.nv.reservedSmem.cap,@object
	.size		.nv.reservedSmem.cap,0x4
	.type		vprintf,@function
